//
// Generated by NVIDIA NVVM Compiler
//
// Compiler Build ID: CL-36424714
// Cuda compilation tools, release 13.0, V13.0.88
// Based on NVVM 20.0.0
//

.version 9.0
.target sm_100
.address_size 64

	// .globl	_Z22generate_random_matrixPdiiii

.visible .entry _Z22generate_random_matrixPdiiii(
	.param .u64 .ptr .align 1 _Z22generate_random_matrixPdiiii_param_0,
	.param .u32 _Z22generate_random_matrixPdiiii_param_1,
	.param .u32 _Z22generate_random_matrixPdiiii_param_2,
	.param .u32 _Z22generate_random_matrixPdiiii_param_3,
	.param .u32 _Z22generate_random_matrixPdiiii_param_4
)
{
	.reg .pred 	%p<4>;
	.reg .b32 	%r<19>;
	.reg .b64 	%rd<5>;
	.reg .b64 	%fd<3>;

	ld.param.u64 	%rd1, [_Z22generate_random_matrixPdiiii_param_0];
	ld.param.u32 	%r6, [_Z22generate_random_matrixPdiiii_param_1];
	ld.param.u32 	%r3, [_Z22generate_random_matrixPdiiii_param_2];
	ld.param.u32 	%r4, [_Z22generate_random_matrixPdiiii_param_3];
	ld.param.u32 	%r5, [_Z22generate_random_matrixPdiiii_param_4];
	mov.u32 	%r7, %ctaid.y;
	mov.u32 	%r8, %ntid.y;
	mov.u32 	%r9, %tid.y;
	mad.lo.s32 	%r1, %r7, %r8, %r9;
	mov.u32 	%r10, %ctaid.x;
	mov.u32 	%r11, %ntid.x;
	mov.u32 	%r12, %tid.x;
	mad.lo.s32 	%r2, %r10, %r11, %r12;
	setp.ge.s32 	%p1, %r1, %r6;
	setp.ge.s32 	%p2, %r2, %r3;
	or.pred  	%p3, %p1, %p2;
	@%p3 bra 	$L__BB0_2;
	cvta.to.global.u64 	%rd2, %rd1;
	add.s32 	%r13, %r4, %r1;
	add.s32 	%r14, %r5, %r2;
	mad.lo.s32 	%r15, %r13, %r3, %r14;
	mad.lo.s32 	%r16, %r15, 1103515245, 12345;
	and.b32  	%r17, %r16, 2147483647;
	cvt.rn.f64.u32 	%fd1, %r17;
	div.rn.f64 	%fd2, %fd1, 0d41DFFFFFFFC00000;
	mad.lo.s32 	%r18, %r3, %r1, %r2;
	mul.wide.s32 	%rd3, %r18, 8;
	add.s64 	%rd4, %rd2, %rd3;
	st.global.f64 	[%rd4], %fd2;
$L__BB0_2:
	ret;

}


// ===== COMPILED SASS (sm_100) =====

	.target	sm_100

	.elftype	@"ET_EXEC"


//--------------------- .note.nv.tkinfo           --------------------------
	.section	.note.nv.tkinfo,"",@"SHT_NOTE"
	.sectionflags	@"SHF_NOTE_NV_TKINFO"
	.tkinfo
        /*0018*/ 	.word	0x00000002
        /*0030*/ 	.string	""
        /*0030*/ 	.string	"ptxas"
        /*0030*/ 	.string	"Cuda compilation tools, release 13.0, V13.0.88"
        /*0030*/ 	.string	"Build cuda_13.0.r13.0/compiler.36424714_0"
        /*0030*/ 	.string	"-arch sm_100 -m 64 "



//--------------------- .note.nv.cuinfo           --------------------------
	.section	.note.nv.cuinfo,"",@"SHT_NOTE"
	.sectionflags	@"SHF_NOTE_NV_CUINFO"
        /*0018*/ 	.short	0x0002
        /*001a*/ 	.short	0x0064
        /*001c*/ 	.short	0x0082
	.zero		2


//--------------------- .nv.info                  --------------------------
	.section	.nv.info,"",@"SHT_CUDA_INFO"
	.align	4


	//----- nvinfo : EIATTR_REGCOUNT
	.align		4
        /*0000*/ 	.byte	0x04, 0x2f
        /*0002*/ 	.short	(.L_1 - .L_0)
	.align		4
.L_0:
        /*0004*/ 	.word	index@(_Z22generate_random_matrixPdiiii)
        /*0008*/ 	.word	0x00000018


	//----- nvinfo : EIATTR_FRAME_SIZE
	.align		4
.L_1:
        /*000c*/ 	.byte	0x04, 0x11
        /*000e*/ 	.short	(.L_3 - .L_2)
	.align		4
.L_2:
        /*0010*/ 	.word	index@($__internal_0_$__cuda_sm20_div_rn_f64_full)
        /*0014*/ 	.word	0x00000000


	//----- nvinfo : EIATTR_FRAME_SIZE
	.align		4
.L_3:
        /*0018*/ 	.byte	0x04, 0x11
        /*001a*/ 	.short	(.L_5 - .L_4)
	.align		4
.L_4:
        /*001c*/ 	.word	index@(_Z22generate_random_matrixPdiiii)
        /*0020*/ 	.word	0x00000000


	//----- nvinfo : EIATTR_MIN_STACK_SIZE
	.align		4
.L_5:
        /*0024*/ 	.byte	0x04, 0x12
        /*0026*/ 	.short	(.L_7 - .L_6)
	.align		4
.L_6:
        /*0028*/ 	.word	index@(_Z22generate_random_matrixPdiiii)
        /*002c*/ 	.word	0x00000000
.L_7:


//--------------------- .nv.compat                --------------------------
	.section	.nv.compat,"",@"SHT_CUDA_COMPAT_INFO"
	.align	4
        /*0000*/ 	.byte	0x02, 0x09, 0x00, 0x00, 0x02, 0x02, 0x01, 0x00, 0x02, 0x05, 0x05, 0x00, 0x03, 0x07, 0x01, 0x01
        /*0010*/ 	.byte	0x02, 0x03, 0x00, 0x00, 0x02, 0x06, 0x01, 0x00, 0x04, 0x0b, 0x08, 0x00, 0x01, 0x00, 0x00, 0x00
        /*0020*/ 	.byte	0x00, 0x00, 0x00, 0x00


//--------------------- .nv.info._Z22generate_random_matrixPdiiii --------------------------
	.section	.nv.info._Z22generate_random_matrixPdiiii,"",@"SHT_CUDA_INFO"
	.sectionflags	@""
	.align	4


	//----- nvinfo : EIATTR_CUDA_API_VERSION
	.align		4
        /*0000*/ 	.byte	0x04, 0x37
        /*0002*/ 	.short	(.L_9 - .L_8)
.L_8:
        /*0004*/ 	.word	0x00000082


	//----- nvinfo : EIATTR_KPARAM_INFO
	.align		4
.L_9:
        /*0008*/ 	.byte	0x04, 0x17
        /*000a*/ 	.short	(.L_11 - .L_10)
.L_10:
        /*000c*/ 	.word	0x00000000
        /*0010*/ 	.short	0x0004
        /*0012*/ 	.short	0x0014
        /*0014*/ 	.byte	0x00, 0xf0, 0x11, 0x00


	//----- nvinfo : EIATTR_KPARAM_INFO
	.align		4
.L_11:
        /*0018*/ 	.byte	0x04, 0x17
        /*001a*/ 	.short	(.L_13 - .L_12)
.L_12:
        /*001c*/ 	.word	0x00000000
        /*0020*/ 	.short	0x0003
        /*0022*/ 	.short	0x0010
        /*0024*/ 	.byte	0x00, 0xf0, 0x11, 0x00


	//----- nvinfo : EIATTR_KPARAM_INFO
	.align		4
.L_13:
        /*0028*/ 	.byte	0x04, 0x17
        /*002a*/ 	.short	(.L_15 - .L_14)
.L_14:
        /*002c*/ 	.word	0x00000000
        /*0030*/ 	.short	0x0002
        /*0032*/ 	.short	0x000c
        /*0034*/ 	.byte	0x00, 0xf0, 0x11, 0x00


	//----- nvinfo : EIATTR_KPARAM_INFO
	.align		4
.L_15:
        /*0038*/ 	.byte	0x04, 0x17
        /*003a*/ 	.short	(.L_17 - .L_16)
.L_16:
        /*003c*/ 	.word	0x00000000
        /*0040*/ 	.short	0x0001
        /*0042*/ 	.short	0x0008
        /*0044*/ 	.byte	0x00, 0xf0, 0x11, 0x00


	//----- nvinfo : EIATTR_KPARAM_INFO
	.align		4
.L_17:
        /*0048*/ 	.byte	0x04, 0x17
        /*004a*/ 	.short	(.L_19 - .L_18)
.L_18:
        /*004c*/ 	.word	0x00000000
        /*0050*/ 	.short	0x0000
        /*0052*/ 	.short	0x0000
        /*0054*/ 	.byte	0x00, 0xf5, 0x21, 0x00


	//----- nvinfo : EIATTR_SPARSE_MMA_MASK
	.align		4
.L_19:
        /*0058*/ 	.byte	0x03, 0x50
        /*005a*/ 	.short	0x0000


	//----- nvinfo : EIATTR_MAXREG_COUNT
	.align		4
        /*005c*/ 	.byte	0x03, 0x1b
        /*005e*/ 	.short	0x00ff


	//----- nvinfo : EIATTR_MERCURY_ISA_VERSION
	.align		4
        /*0060*/ 	.byte	0x03, 0x5f
        /*0062*/ 	.short	0x0101


	//----- nvinfo : EIATTR_VRC_CTA_INIT_COUNT
	.align		4
        /*0064*/ 	.byte	0x02, 0x4a
	.zero		1
	.zero		1


	//----- nvinfo : EIATTR_EXIT_INSTR_OFFSETS
	.align		4
        /*0068*/ 	.byte	0x04, 0x1c
        /*006a*/ 	.short	(.L_21 - .L_20)


	//   ....[0]....
.L_20:
        /*006c*/ 	.word	0x000000c0


	//   ....[1]....
        /*0070*/ 	.word	0x00000310


	//----- nvinfo : EIATTR_CRS_STACK_SIZE
	.align		4
.L_21:
        /*0074*/ 	.byte	0x04, 0x1e
        /*0076*/ 	.short	(.L_23 - .L_22)
.L_22:
        /*0078*/ 	.word	0x00000000


	//----- nvinfo : EIATTR_CBANK_PARAM_SIZE
	.align		4
.L_23:
        /*007c*/ 	.byte	0x03, 0x19
        /*007e*/ 	.short	0x0018


	//----- nvinfo : EIATTR_PARAM_CBANK
	.align		4
        /*0080*/ 	.byte	0x04, 0x0a
        /*0082*/ 	.short	(.L_25 - .L_24)
	.align		4
.L_24:
        /*0084*/ 	.word	index@(.nv.constant0._Z22generate_random_matrixPdiiii)
        /*0088*/ 	.short	0x0380
        /*008a*/ 	.short	0x0018


	//----- nvinfo : EIATTR_SW_WAR
	.align		4
.L_25:
        /*008c*/ 	.byte	0x04, 0x36
        /*008e*/ 	.short	(.L_27 - .L_26)
.L_26:
        /*0090*/ 	.word	0x00000008
.L_27:


//--------------------- .nv.callgraph             --------------------------
	.section	.nv.callgraph,"",@"SHT_CUDA_CALLGRAPH"
	.align	4
	.sectionentsize	8
	.align		4
        /*0000*/ 	.word	0x00000000
	.align		4
        /*0004*/ 	.word	0xffffffff
	.align		4
        /*0008*/ 	.word	0x00000000
	.align		4
        /*000c*/ 	.word	0xfffffffe
	.align		4
        /*0010*/ 	.word	0x00000000
	.align		4
        /*0014*/ 	.word	0xfffffffd
	.align		4
        /*0018*/ 	.word	0x00000000
	.align		4
        /*001c*/ 	.word	0xfffffffc


//--------------------- .text._Z22generate_random_matrixPdiiii --------------------------
	.section	.text._Z22generate_random_matrixPdiiii,"ax",@progbits
	.align	128
        .global         _Z22generate_random_matrixPdiiii
        .type           _Z22generate_random_matrixPdiiii,@function
        .size           _Z22generate_random_matrixPdiiii,(.L_x_7 - _Z22generate_random_matrixPdiiii)
        .other          _Z22generate_random_matrixPdiiii,@"STO_CUDA_ENTRY STV_DEFAULT"
_Z22generate_random_matrixPdiiii:
.text._Z22generate_random_matrixPdiiii:
[----:B------:R-:W-:Y:S01]  /*0000*/  LDC R1, c[0x0][0x37c] ;  /* 0x0000df00ff017b82 */ /* 0x000fe20000000800 */
[----:B------:R-:W0:Y:S07]  /*0010*/  S2R R3, SR_TID.X ;  /* 0x0000000000037919 */ /* 0x000e2e0000002100 */
[----:B------:R-:W1:Y:S01]  /*0020*/  LDC R5, c[0x0][0x364] ;  /* 0x0000d900ff057b82 */ /* 0x000e620000000800 */
[----:B------:R-:W2:Y:S01]  /*0030*/  LDCU.64 UR6, c[0x0][0x388] ;  /* 0x00007100ff0677ac */ /* 0x000ea20008000a00 */
[----:B------:R-:W1:Y:S06]  /*0040*/  S2R R2, SR_TID.Y ;  /* 0x0000000000027919 */ /* 0x000e6c0000002200 */
[----:B------:R-:W0:Y:S08]  /*0050*/  S2UR UR5, SR_CTAID.X ;  /* 0x00000000000579c3 */ /* 0x000e300000002500 */
[----:B------:R-:W0:Y:S08]  /*0060*/  LDC R0, c[0x0][0x360] ;  /* 0x0000d800ff007b82 */ /* 0x000e300000000800 */
[----:B------:R-:W1:Y:S01]  /*0070*/  S2UR UR4, SR_CTAID.Y ;  /* 0x00000000000479c3 */ /* 0x000e620000002600 */
[----:B0-----:R-:W-:-:S05]  /*0080*/  IMAD R0, R0, UR5, R3 ;  /* 0x0000000500007c24 */ /* 0x001fca000f8e0203 */
[----:B--2---:R-:W-:Y:S01]  /*0090*/  ISETP.GE.AND P0, PT, R0, UR7, PT ;  /* 0x0000000700007c0c */ /* 0x004fe2000bf06270 */
[----:B-1----:R-:W-:-:S05]  /*00a0*/  IMAD R5, R5, UR4, R2 ;  /* 0x0000000405057c24 */ /* 0x002fca000f8e0202 */
[----:B------:R-:W-:-:S13]  /*00b0*/  ISETP.GE.OR P0, PT, R5, UR6, P0 ;  /* 0x0000000605007c0c */ /* 0x000fda0008706670 */
[----:B------:R-:W-:Y:S05]  /*00c0*/  @P0 EXIT ;  /* 0x000000000000094d */ /* 0x000fea0003800000 */
[----:B------:R-:W0:Y:S01]  /*00d0*/  MUFU.RCP64H R7, 2.14748262400000000000e+09 ;  /* 0x41dfffff00077908 */ /* 0x000e220000001800 */
[----:B------:R-:W1:Y:S01]  /*00e0*/  LDCU.64 UR4, c[0x0][0x390] ;  /* 0x00007200ff0477ac */ /* 0x000e620008000a00 */
[----:B------:R-:W-:Y:S01]  /*00f0*/  IMAD.MOV.U32 R2, RZ, RZ, -0x400000 ;  /* 0xffc00000ff027424 */ /* 0x000fe200078e00ff */
[----:B------:R-:W-:Y:S01]  /*0100*/  BSSY.RECONVERGENT B0, `(.L_x_0) ;  /* 0x000001b000007945 */ /* 0x000fe20003800200 */
[----:B------:R-:W-:Y:S02]  /*0110*/  IMAD.MOV.U32 R3, RZ, RZ, 0x41dfffff ;  /* 0x41dfffffff037424 */ /* 0x000fe400078e00ff */
[----:B------:R-:W-:Y:S02]  /*0120*/  IMAD.MOV.U32 R6, RZ, RZ, 0x1 ;  /* 0x00000001ff067424 */ /* 0x000fe400078e00ff */
[----:B------:R-:W-:-:S04]  /*0130*/  IMAD.MOV.U32 R13, RZ, RZ, 0x41c64e6d ;  /* 0x41c64e6dff0d7424 */ /* 0x000fc800078e00ff */
[----:B0-----:R-:W-:Y:S01]  /*0140*/  DFMA R8, R6, -R2, 1 ;  /* 0x3ff000000608742b */ /* 0x001fe20000000802 */
[----:B-1----:R-:W-:Y:S02]  /*0150*/  VIADD R4, R5, UR4 ;  /* 0x0000000405047c36 */ /* 0x002fe40008000000 */
[----:B------:R-:W-:Y:S01]  /*0160*/  VIADD R11, R0, UR5 ;  /* 0x00000005000b7c36 */ /* 0x000fe20008000000 */
[----:B------:R-:W0:Y:S04]  /*0170*/  LDCU.64 UR4, c[0x0][0x358] ;  /* 0x00006b00ff0477ac */ /* 0x000e280008000a00 */
[----:B------:R-:W-:Y:S01]  /*0180*/  DFMA R8, R8, R8, R8 ;  /* 0x000000080808722b */ /* 0x000fe20000000008 */
[----:B------:R-:W-:-:S04]  /*0190*/  IMAD R4, R4, UR7, R11 ;  /* 0x0000000704047c24 */ /* 0x000fc8000f8e020b */
[----:B------:R-:W-:-:S03]  /*01a0*/  IMAD R4, R4, R13, 0x3039 ;  /* 0x0000303904047424 */ /* 0x000fc600078e020d */
[----:B------:R-:W-:Y:S02]  /*01b0*/  DFMA R8, R6, R8, R6 ;  /* 0x000000080608722b */ /* 0x000fe40000000006 */
[----:B------:R-:W-:-:S04]  /*01c0*/  LOP3.LUT R4, R4, 0x7fffffff, RZ, 0xc0, !PT ;  /* 0x7fffffff04047812 */ /* 0x000fc800078ec0ff */
[----:B------:R-:W1:Y:S02]  /*01d0*/  I2F.F64.U32 R6, R4 ;  /* 0x0000000400067312 */ /* 0x000e640000201800 */
[----:B------:R-:W-:-:S08]  /*01e0*/  DFMA R10, R8, -R2, 1 ;  /* 0x3ff00000080a742b */ /* 0x000fd00000000802 */
[----:B------:R-:W-:Y:S01]  /*01f0*/  DFMA R10, R8, R10, R8 ;  /* 0x0000000a080a722b */ /* 0x000fe20000000008 */
[----:B-1----:R-:W-:-:S07]  /*0200*/  FSETP.GEU.AND P1, PT, |R7|, 6.5827683646048100446e-37, PT ;  /* 0x036000000700780b */ /* 0x002fce0003f2e200 */
[----:B------:R-:W-:-:S08]  /*0210*/  DMUL R8, R6, R10 ;  /* 0x0000000a06087228 */ /* 0x000fd00000000000 */
[----:B------:R-:W-:-:S08]  /*0220*/  DFMA R2, R8, -R2, R6 ;  /* 0x800000020802722b */ /* 0x000fd00000000006 */
[----:B------:R-:W-:-:S10]  /*0230*/  DFMA R2, R10, R2, R8 ;  /* 0x000000020a02722b */ /* 0x000fd40000000008 */
[----:B------:R-:W-:-:S05]  /*0240*/  FFMA R8, RZ, 27.999998092651367188, R3 ;  /* 0x41dfffffff087823 */ /* 0x000fca0000000003 */
[----:B------:R-:W-:-:S13]  /*0250*/  FSETP.GT.AND P0, PT, |R8|, 1.469367938527859385e-39, PT ;  /* 0x001000000800780b */ /* 0x000fda0003f04200 */
[----:B0-----:R-:W-:Y:S05]  /*0260*/  @P0 BRA P1, `(.L_x_1) ;  /* 0x0000000000100947 */ /* 0x001fea0000800000 */
[----:B------:R-:W-:-:S07]  /*0270*/  MOV R4, 0x290 ;  /* 0x0000029000047802 */ /* 0x000fce0000000f00 */
[----:B------:R-:W-:Y:S05]  /*0280*/  CALL.REL.NOINC `($__internal_0_$__cuda_sm20_div_rn_f64_full) ;  /* 0x0000000000247944 */ /* 0x000fea0003c00000 */
[----:B------:R-:W-:Y:S02]  /*0290*/  IMAD.MOV.U32 R2, RZ, RZ, R12 ;  /* 0x000000ffff027224 */ /* 0x000fe400078e000c */
[----:B------:R-:W-:-:S07]  /*02a0*/  IMAD.MOV.U32 R3, RZ, RZ, R13 ;  /* 0x000000ffff037224 */ /* 0x000fce00078e000d */
.L_x_1:
[----:B------:R-:W-:Y:S05]  /*02b0*/  BSYNC.RECONVERGENT B0 ;  /* 0x0000000000007941 */ /* 0x000fea0003800200 */
.L_x_0:
[----:B------:R-:W0:Y:S01]  /*02c0*/  LDC.64 R6, c[0x0][0x380] ;  /* 0x0000e000ff067b82 */ /* 0x000e220000000a00 */
[----:B------:R-:W1:Y:S02]  /*02d0*/  LDCU UR6, c[0x0][0x38c] ;  /* 0x00007180ff0677ac */ /* 0x000e640008000800 */
[----:B-1----:R-:W-:-:S04]  /*02e0*/  IMAD R5, R5, UR6, R0 ;  /* 0x0000000605057c24 */ /* 0x002fc8000f8e0200 */
[----:B0-----:R-:W-:-:S05]  /*02f0*/  IMAD.WIDE R4, R5, 0x8, R6 ;  /* 0x0000000805047825 */ /* 0x001fca00078e0206 */
[----:B------:R-:W-:Y:S01]  /*0300*/  STG.E.64 desc[UR4][R4.64], R2 ;  /* 0x0000000204007986 */ /* 0x000fe2000c101b04 */
[----:B------:R-:W-:Y:S05]  /*0310*/  EXIT ;  /* 0x000000000000794d */ /* 0x000fea0003800000 */
        .weak           $__internal_0_$__cuda_sm20_div_rn_f64_full
        .type           $__internal_0_$__cuda_sm20_div_rn_f64_full,@function
        .size           $__internal_0_$__cuda_sm20_div_rn_f64_full,(.L_x_7 - $__internal_0_$__cuda_sm20_div_rn_f64_full)
$__internal_0_$__cuda_sm20_div_rn_f64_full:
[----:B------:R-:W-:Y:S01]  /*0320*/  IMAD.MOV.U32 R3, RZ, RZ, 0x3fffffff ;  /* 0x3fffffffff037424 */ /* 0x000fe200078e00ff */
[----:B------:R-:W-:Y:S01]  /*0330*/  MOV R2, 0xffc00000 ;  /* 0xffc0000000027802 */ /* 0x000fe20000000f00 */
[----:B------:R-:W-:Y:S01]  /*0340*/  IMAD.MOV.U32 R8, RZ, RZ, 0x1 ;  /* 0x00000001ff087424 */ /* 0x000fe200078e00ff */
[C---:B------:R-:W-:Y:S01]  /*0350*/  FSETP.GEU.AND P1, PT, |R7|.reuse, 1.469367938527859385e-39, PT ;  /* 0x001000000700780b */ /* 0x040fe20003f2e200 */
[----:B------:R-:W0:Y:S01]  /*0360*/  MUFU.RCP64H R9, R3 ;  /* 0x0000000300097308 */ /* 0x000e220000001800 */
[----:B------:R-:W-:Y:S01]  /*0370*/  LOP3.LUT R12, R7, 0x7ff00000, RZ, 0xc0, !PT ;  /* 0x7ff00000070c7812 */ /* 0x000fe200078ec0ff */
[----:B------:R-:W-:Y:S01]  /*0380*/  IMAD.MOV.U32 R13, RZ, RZ, 0x1ca00000 ;  /* 0x1ca00000ff0d7424 */ /* 0x000fe200078e00ff */
[----:B------:R-:W-:Y:S01]  /*0390*/  MOV R19, 0x41d00000 ;  /* 0x41d0000000137802 */ /* 0x000fe20000000f00 */
[----:B------:R-:W-:Y:S01]  /*03a0*/  BSSY.RECONVERGENT B1, `(.L_x_2) ;  /* 0x0000043000017945 */ /* 0x000fe20003800200 */
[----:B------:R-:W-:Y:S01]  /*03b0*/  ISETP.GE.U32.AND P0, PT, R12, 0x41d00000, PT ;  /* 0x41d000000c00780c */ /* 0x000fe20003f06070 */
[----:B------:R-:W-:-:S02]  /*03c0*/  IMAD.MOV.U32 R18, RZ, RZ, R12 ;  /* 0x000000ffff127224 */ /* 0x000fc400078e000c */
[----:B------:R-:W-:Y:S01]  /*03d0*/  VIADD R21, R19, 0xffffffff ;  /* 0xffffffff13157836 */ /* 0x000fe20000000000 */
[----:B------:R-:W-:Y:S01]  /*03e0*/  SEL R13, R13, 0x63400000, !P0 ;  /* 0x634000000d0d7807 */ /* 0x000fe20004000000 */
[----:B0-----:R-:W-:-:S08]  /*03f0*/  DFMA R10, R8, -R2, 1 ;  /* 0x3ff00000080a742b */ /* 0x001fd00000000802 */
[----:B------:R-:W-:-:S08]  /*0400*/  DFMA R10, R10, R10, R10 ;  /* 0x0000000a0a0a722b */ /* 0x000fd0000000000a */
[----:B------:R-:W-:Y:S01]  /*0410*/  DFMA R14, R8, R10, R8 ;  /* 0x0000000a080e722b */ /* 0x000fe20000000008 */
[C-C-:B------:R-:W-:Y:S01]  /*0420*/  @!P1 LOP3.LUT R10, R13.reuse, 0x80000000, R7.reuse, 0xf8, !PT ;  /* 0x800000000d0a9812 */ /* 0x140fe200078ef807 */
[----:B------:R-:W-:Y:S01]  /*0430*/  IMAD.MOV.U32 R8, RZ, RZ, R6 ;  /* 0x000000ffff087224 */ /* 0x000fe200078e0006 */
[----:B------:R-:W-:Y:S02]  /*0440*/  LOP3.LUT R9, R13, 0x800fffff, R7, 0xf8, !PT ;  /* 0x800fffff0d097812 */ /* 0x000fe400078ef807 */
[----:B------:R-:W-:Y:S01]  /*0450*/  @!P1 LOP3.LUT R11, R10, 0x100000, RZ, 0xfc, !PT ;  /* 0x001000000a0b9812 */ /* 0x000fe200078efcff */
[----:B------:R-:W-:Y:S02]  /*0460*/  @!P1 IMAD.MOV.U32 R10, RZ, RZ, RZ ;  /* 0x000000ffff0a9224 */ /* 0x000fe400078e00ff */
[----:B------:R-:W-:-:S04]  /*0470*/  DFMA R16, R14, -R2, 1 ;  /* 0x3ff000000e10742b */ /* 0x000fc80000000802 */
[----:B------:R-:W-:-:S04]  /*0480*/  @!P1 DFMA R8, R8, 2, -R10 ;  /* 0x400000000808982b */ /* 0x000fc8000000080a */
[----:B------:R-:W-:-:S06]  /*0490*/  DFMA R10, R14, R16, R14 ;  /* 0x000000100e0a722b */ /* 0x000fcc000000000e */
[----:B------:R-:W-:Y:S02]  /*04a0*/  @!P1 LOP3.LUT R18, R9, 0x7ff00000, RZ, 0xc0, !PT ;  /* 0x7ff0000009129812 */ /* 0x000fe400078ec0ff */
[----:B------:R-:W-:-:S03]  /*04b0*/  DMUL R16, R10, R8 ;  /* 0x000000080a107228 */ /* 0x000fc60000000000 */
[----:B------:R-:W-:-:S05]  /*04c0*/  VIADD R20, R18, 0xffffffff ;  /* 0xffffffff12147836 */ /* 0x000fca0000000000 */
[----:B------:R-:W-:Y:S01]  /*04d0*/  DFMA R14, R16, -R2, R8 ;  /* 0x80000002100e722b */ /* 0x000fe20000000008 */
[----:B------:R-:W-:-:S04]  /*04e0*/  ISETP.GT.U32.AND P0, PT, R20, 0x7feffffe, PT ;  /* 0x7feffffe1400780c */ /* 0x000fc80003f04070 */
[----:B------:R-:W-:-:S03]  /*04f0*/  ISETP.GT.U32.OR P0, PT, R21, 0x7feffffe, P0 ;  /* 0x7feffffe1500780c */ /* 0x000fc60000704470 */
[----:B------:R-:W-:-:S10]  /*0500*/  DFMA R10, R10, R14, R16 ;  /* 0x0000000e0a0a722b */ /* 0x000fd40000000010 */
[----:B------:R-:W-:Y:S05]  /*0510*/  @P0 BRA `(.L_x_3) ;  /* 0x0000000000680947 */ /* 0x000fea0003800000 */
[----:B------:R-:W-:Y:S02]  /*0520*/  IMAD.MOV.U32 R7, RZ, RZ, 0x41d00000 ;  /* 0x41d00000ff077424 */ /* 0x000fe400078e00ff */
[----:B------:R-:W-:-:S03]  /*0530*/  IMAD.MOV.U32 R6, RZ, RZ, RZ ;  /* 0x000000ffff067224 */ /* 0x000fc600078e00ff */
[----:B------:R-:W-:-:S04]  /*0540*/  VIADDMNMX R12, R12, -R7, 0xb9600000, !PT ;  /* 0xb96000000c0c7446 */ /* 0x000fc80007800907 */
[----:B------:R-:W-:-:S05]  /*0550*/  VIMNMX R12, PT, PT, R12, 0x46a00000, PT ;  /* 0x46a000000c0c7848 */ /* 0x000fca0003fe0100 */
[----:B------:R-:W-:-:S04]  /*0560*/  IMAD.IADD R14, R12, 0x1, -R13 ;  /* 0x000000010c0e7824 */ /* 0x000fc800078e0a0d */
[----:B------:R-:W-:-:S06]  /*0570*/  VIADD R7, R14, 0x7fe00000 ;  /* 0x7fe000000e077836 */ /* 0x000fcc0000000000 */
[----:B------:R-:W-:-:S10]  /*0580*/  DMUL R12, R10, R6 ;  /* 0x000000060a0c7228 */ /* 0x000fd40000000000 */
[----:B------:R-:W-:-:S13]  /*0590*/  FSETP.GTU.AND P0, PT, |R13|, 1.469367938527859385e-39, PT ;  /* 0x001000000d00780b */ /* 0x000fda0003f0c200 */
[----:B------:R-:W-:Y:S05]  /*05a0*/  @P0 BRA `(.L_x_4) ;  /* 0x0000000000880947 */ /* 0x000fea0003800000 */
[----:B------:R-:W-:Y:S01]  /*05b0*/  DFMA R2, R10, -R2, R8 ;  /* 0x800000020a02722b */ /* 0x000fe20000000008 */
[----:B------:R-:W-:-:S09]  /*05c0*/  MOV R6, RZ ;  /* 0x000000ff00067202 */ /* 0x000fd20000000f00 */
[C---:B------:R-:W-:Y:S02]  /*05d0*/  FSETP.NEU.AND P0, PT, R3.reuse, RZ, PT ;  /* 0x000000ff0300720b */ /* 0x040fe40003f0d000 */
[----:B------:R-:W-:-:S04]  /*05e0*/  LOP3.LUT R2, R3, 0x41dfffff, RZ, 0x3c, !PT ;  /* 0x41dfffff03027812 */ /* 0x000fc800078e3cff */
[----:B------:R-:W-:-:S04]  /*05f0*/  LOP3.LUT R9, R2, 0x80000000, RZ, 0xc0, !PT ;  /* 0x8000000002097812 */ /* 0x000fc800078ec0ff */
[----:B------:R-:W-:-:S03]  /*0600*/  LOP3.LUT R7, R9, R7, RZ, 0xfc, !PT ;  /* 0x0000000709077212 */ /* 0x000fc600078efcff */
[----:B------:R-:W-:Y:S05]  /*0610*/  @!P0 BRA `(.L_x_4) ;  /* 0x00000000006c8947 */ /* 0x000fea0003800000 */
[----:B------:R-:W-:Y:S01]  /*0620*/  IMAD.MOV R3, RZ, RZ, -R14 ;  /* 0x000000ffff037224 */ /* 0x000fe200078e0a0e */
[----:B------:R-:W-:Y:S01]  /*0630*/  DMUL.RP R6, R10, R6 ;  /* 0x000000060a067228 */ /* 0x000fe20000008000 */
[----:B------:R-:W-:-:S06]  /*0640*/  IMAD.MOV.U32 R2, RZ, RZ, RZ ;  /* 0x000000ffff027224 */ /* 0x000fcc00078e00ff */
[----:B------:R-:W-:-:S03]  /*0650*/  DFMA R2, R12, -R2, R10 ;  /* 0x800000020c02722b */ /* 0x000fc6000000000a */
[----:B------:R-:W-:-:S03]  /*0660*/  LOP3.LUT R9, R7, R9, RZ, 0x3c, !PT ;  /* 0x0000000907097212 */ /* 0x000fc600078e3cff */
[----:B------:R-:W-:-:S04]  /*0670*/  IADD3 R2, PT, PT, -R14, -0x43300000, RZ ;  /* 0xbcd000000e027810 */ /* 0x000fc80007ffe1ff */
[----:B------:R-:W-:-:S04]  /*0680*/  FSETP.NEU.AND P0, PT, |R3|, R2, PT ;  /* 0x000000020300720b */ /* 0x000fc80003f0d200 */
[----:B------:R-:W-:Y:S02]  /*0690*/  FSEL R12, R6, R12, !P0 ;  /* 0x0000000c060c7208 */ /* 0x000fe40004000000 */
[----:B------:R-:W-:Y:S01]  /*06a0*/  FSEL R13, R9, R13, !P0 ;  /* 0x0000000d090d7208 */ /* 0x000fe20004000000 */
[----:B------:R-:W-:Y:S06]  /*06b0*/  BRA `(.L_x_4) ;  /* 0x0000000000447947 */ /* 0x000fec0003800000 */
.L_x_3:
[----:B------:R-:W-:-:S14]  /*06c0*/  DSETP.NAN.AND P0, PT, R6, R6, PT ;  /* 0x000000060600722a */ /* 0x000fdc0003f08000 */
[----:B------:R-:W-:Y:S05]  /*06d0*/  @P0 BRA `(.L_x_5) ;  /* 0x0000000000340947 */ /* 0x000fea0003800000 */
[----:B------:R-:W-:Y:S01]  /*06e0*/  ISETP.NE.AND P0, PT, R18, R19, PT ;  /* 0x000000131200720c */ /* 0x000fe20003f05270 */
[----:B------:R-:W-:Y:S02]  /*06f0*/  IMAD.MOV.U32 R12, RZ, RZ, 0x0 ;  /* 0x00000000ff0c7424 */ /* 0x000fe400078e00ff */
[----:B------:R-:W-:-:S10]  /*0700*/  IMAD.MOV.U32 R13, RZ, RZ, -0x80000 ;  /* 0xfff80000ff0d7424 */ /* 0x000fd400078e00ff */
[----:B------:R-:W-:Y:S05]  /*0710*/  @!P0 BRA `(.L_x_4) ;  /* 0x00000000002c8947 */ /* 0x000fea0003800000 */
[----:B------:R-:W-:Y:S02]  /*0720*/  ISETP.NE.AND P0, PT, R18, 0x7ff00000, PT ;  /* 0x7ff000001200780c */ /* 0x000fe40003f05270 */
[----:B------:R-:W-:Y:S02]  /*0730*/  LOP3.LUT R6, R7, 0x41dfffff, RZ, 0x3c, !PT ;  /* 0x41dfffff07067812 */ /* 0x000fe400078e3cff */
[----:B------:R-:W-:Y:S02]  /*0740*/  ISETP.EQ.OR P0, PT, R19, RZ, !P0 ;  /* 0x000000ff1300720c */ /* 0x000fe40004702670 */
[----:B------:R-:W-:-:S11]  /*0750*/  LOP3.LUT R13, R6, 0x80000000, RZ, 0xc0, !PT ;  /* 0x80000000060d7812 */ /* 0x000fd600078ec0ff */
[----:B------:R-:W-:Y:S01]  /*0760*/  @P0 LOP3.LUT R2, R13, 0x7ff00000, RZ, 0xfc, !PT ;  /* 0x7ff000000d020812 */ /* 0x000fe200078efcff */
[----:B------:R-:W-:Y:S01]  /*0770*/  @!P0 IMAD.MOV.U32 R12, RZ, RZ, RZ ;  /* 0x000000ffff0c8224 */ /* 0x000fe200078e00ff */
[----:B------:R-:W-:-:S03]  /*0780*/  @P0 MOV R12, RZ ;  /* 0x000000ff000c0202 */ /* 0x000fc60000000f00 */
[----:B------:R-:W-:Y:S01]  /*0790*/  @P0 IMAD.MOV.U32 R13, RZ, RZ, R2 ;  /* 0x000000ffff0d0224 */ /* 0x000fe200078e0002 */
[----:B------:R-:W-:Y:S06]  /*07a0*/  BRA `(.L_x_4) ;  /* 0x0000000000087947 */ /* 0x000fec0003800000 */
.L_x_5:
[----:B------:R-:W-:Y:S01]  /*07b0*/  LOP3.LUT R13, R7, 0x80000, RZ, 0xfc, !PT ;  /* 0x00080000070d7812 */ /* 0x000fe200078efcff */
[----:B------:R-:W-:-:S07]  /*07c0*/  IMAD.MOV.U32 R12, RZ, RZ, R6 ;  /* 0x000000ffff0c7224 */ /* 0x000fce00078e0006 */
.L_x_4:
[----:B------:R-:W-:Y:S05]  /*07d0*/  BSYNC.RECONVERGENT B1 ;  /* 0x0000000000017941 */ /* 0x000fea0003800200 */
.L_x_2:
[----:B------:R-:W-:Y:S02]  /*07e0*/  IMAD.MOV.U32 R2, RZ, RZ, R4 ;  /* 0x000000ffff027224 */ /* 0x000fe400078e0004 */
[----:B------:R-:W-:-:S04]  /*07f0*/  IMAD.MOV.U32 R3, RZ, RZ, 0x0 ;  /* 0x00000000ff037424 */ /* 0x000fc800078e00ff */
[----:B------:R-:W-:Y:S05]  /*0800*/  RET.REL.NODEC R2 `(_Z22generate_random_matrixPdiiii) ;  /* 0xfffffff402fc7950 */ /* 0x000fea0003c3ffff */
.L_x_6:
[----:B------:R-:W-:-:S00]  /*0810*/  BRA `(.L_x_6) ;  /* 0xfffffffc00fc7947 */ /* 0x000fc0000383ffff */
[----:B------:R-:W-:-:S00]  /*0820*/  NOP ;  /* 0x0000000000007918 */ /* 0x000fc00000000000 */
        /* <DEDUP_REMOVED lines=13> */
.L_x_7:


//--------------------- .nv.shared.reserved.0     --------------------------
	.section	.nv.shared.reserved.0,"aw",@nobits
	.weak		__nv_reservedSMEM_offset_0_alias
	.size		__nv_reservedSMEM_offset_0_alias, 0, 64
	.other		__nv_reservedSMEM_offset_0_alias,@"STO_CUDA_RESERVED_SHARED STV_DEFAULT"
__nv_reservedSMEM_offset_0_alias:
	.zero		0
	.zero		64


//--------------------- .nv.constant0._Z22generate_random_matrixPdiiii --------------------------
	.section	.nv.constant0._Z22generate_random_matrixPdiiii,"a",@progbits
	.sectionflags	@""
	.align	4
.nv.constant0._Z22generate_random_matrixPdiiii:
	.zero		920


//--------------------- SYMBOLS --------------------------

	.type		.nv.reservedSmem.offset0,@object
	.size		.nv.reservedSmem.offset0,0x4
